	.headerflags	@"EF_CUDA_TEXMODE_UNIFIED EF_CUDA_64BIT_ADDRESS EF_CUDA_ACCELERATORS EF_CUDA_SM90 EF_CUDA_VIRTUAL_SM(EF_CUDA_SM90)"
	.elftype	@"ET_EXEC"


//--------------------- .nv.info                  --------------------------
	.section	.nv.info,"",@"SHT_CUDA_INFO"
	.align	4


	//----- nvinfo : EIATTR_REGCOUNT
	.align		4
        /*0000*/ 	.byte	0x04, 0x2f
        /*0002*/ 	.short	(.L_3 - .L_2)
	.align		4
.L_2:
        /*0004*/ 	.word	index@(triton_red_fused_div_linalg_vector_norm_24)
        /*0008*/ 	.word	0x00000013


	//----- nvinfo : EIATTR_MIN_STACK_SIZE
	.align		4
.L_3:
        /*000c*/ 	.byte	0x04, 0x12
        /*000e*/ 	.short	(.L_5 - .L_4)
	.align		4
.L_4:
        /*0010*/ 	.word	index@(triton_red_fused_div_linalg_vector_norm_24)
        /*0014*/ 	.word	0x00000000


	//----- nvinfo : EIATTR_FRAME_SIZE
	.align		4
.L_5:
        /*0018*/ 	.byte	0x04, 0x11
        /*001a*/ 	.short	(.L_7 - .L_6)
	.align		4
.L_6:
        /*001c*/ 	.word	index@(triton_red_fused_div_linalg_vector_norm_24)
        /*0020*/ 	.word	0x00000000


	//----- nvinfo : EIATTR_MIN_STACK_SIZE
	.align		4
.L_7:
        /*0024*/ 	.byte	0x04, 0x12
        /*0026*/ 	.short	(.L_9 - .L_8)
	.align		4
.L_8:
        /*0028*/ 	.word	index@(triton_red_fused_div_linalg_vector_norm_24)
        /*002c*/ 	.word	0x00000000
.L_9:


//--------------------- .nv.info.triton_red_fused_div_linalg_vector_norm_24 --------------------------
	.section	.nv.info.triton_red_fused_div_linalg_vector_norm_24,"",@"SHT_CUDA_INFO"
	.sectionflags	@""
	.align	4


	//----- nvinfo : EIATTR_CUDA_API_VERSION
	.align		4
        /*0000*/ 	.byte	0x04, 0x37
        /*0002*/ 	.short	(.L_11 - .L_10)
.L_10:
        /*0004*/ 	.word	0x0000007c


	//----- nvinfo : EIATTR_KPARAM_INFO
	.align		4
.L_11:
        /*0008*/ 	.byte	0x04, 0x17
        /*000a*/ 	.short	(.L_13 - .L_12)
.L_12:
        /*000c*/ 	.word	0x00000000
        /*0010*/ 	.short	0x0004
        /*0012*/ 	.short	0x001c
        /*0014*/ 	.byte	0x00, 0xf0, 0x11, 0x00


	//----- nvinfo : EIATTR_KPARAM_INFO
	.align		4
.L_13:
        /*0018*/ 	.byte	0x04, 0x17
        /*001a*/ 	.short	(.L_15 - .L_14)
.L_14:
        /*001c*/ 	.word	0x00000000
        /*0020*/ 	.short	0x0003
        /*0022*/ 	.short	0x0018
        /*0024*/ 	.byte	0x00, 0xf0, 0x11, 0x00


	//----- nvinfo : EIATTR_KPARAM_INFO
	.align		4
.L_15:
        /*0028*/ 	.byte	0x04, 0x17
        /*002a*/ 	.short	(.L_17 - .L_16)
.L_16:
        /*002c*/ 	.word	0x00000000
        /*0030*/ 	.short	0x0002
        /*0032*/ 	.short	0x0010
        /*0034*/ 	.byte	0x00, 0xf4, 0x21, 0x00


	//----- nvinfo : EIATTR_KPARAM_INFO
	.align		4
.L_17:
        /*0038*/ 	.byte	0x04, 0x17
        /*003a*/ 	.short	(.L_19 - .L_18)
.L_18:
        /*003c*/ 	.word	0x00000000
        /*0040*/ 	.short	0x0001
        /*0042*/ 	.short	0x0008
        /*0044*/ 	.byte	0x00, 0xf4, 0x21, 0x00


	//----- nvinfo : EIATTR_KPARAM_INFO
	.align		4
.L_19:
        /*0048*/ 	.byte	0x04, 0x17
        /*004a*/ 	.short	(.L_21 - .L_20)
.L_20:
        /*004c*/ 	.word	0x00000000
        /*0050*/ 	.short	0x0000
        /*0052*/ 	.short	0x0000
        /*0054*/ 	.byte	0x00, 0xf4, 0x21, 0x00


	//----- nvinfo : EIATTR_SPARSE_MMA_MASK
	.align		4
.L_21:
        /*0058*/ 	.byte	0x03, 0x50
        /*005a*/ 	.short	0x0000


	//----- nvinfo : EIATTR_MAXREG_COUNT
	.align		4
        /*005c*/ 	.byte	0x03, 0x1b
        /*005e*/ 	.short	0x0080


	//----- nvinfo : EIATTR_COOP_GROUP_MASK_REGIDS
	.align		4
        /*0060*/ 	.byte	0x04, 0x29
        /*0062*/ 	.short	(.L_23 - .L_22)


	//   ....[0]....
.L_22:
        /*0064*/ 	.word	0xffffffff


	//   ....[1]....
        /*0068*/ 	.word	0xffffffff


	//   ....[2]....
        /*006c*/ 	.word	0xffffffff


	//   ....[3]....
        /*0070*/ 	.word	0xffffffff


	//   ....[4]....
        /*0074*/ 	.word	0xffffffff


	//   ....[5]....
        /*0078*/ 	.word	0xffffffff


	//   ....[6]....
        /*007c*/ 	.word	0xffffffff


	//   ....[7]....
        /*0080*/ 	.word	0xffffffff


	//   ....[8]....
        /*0084*/ 	.word	0xffffffff


	//----- nvinfo : EIATTR_COOP_GROUP_INSTR_OFFSETS
	.align		4
.L_23:
        /*0088*/ 	.byte	0x04, 0x28
        /*008a*/ 	.short	(.L_25 - .L_24)


	//   ....[0]....
.L_24:
        /*008c*/ 	.word	0x000001b0


	//   ....[1]....
        /*0090*/ 	.word	0x000001d0


	//   ....[2]....
        /*0094*/ 	.word	0x00000200


	//   ....[3]....
        /*0098*/ 	.word	0x00000230


	//   ....[4]....
        /*009c*/ 	.word	0x00000250


	//   ....[5]....
        /*00a0*/ 	.word	0x000002c0


	//   ....[6]....
        /*00a4*/ 	.word	0x000002e0


	//   ....[7]....
        /*00a8*/ 	.word	0x00000300


	//   ....[8]....
        /*00ac*/ 	.word	0x00000330


	//----- nvinfo : EIATTR_EXIT_INSTR_OFFSETS
	.align		4
.L_25:
        /*00b0*/ 	.byte	0x04, 0x1c
        /*00b2*/ 	.short	(.L_27 - .L_26)


	//   ....[0]....
.L_26:
        /*00b4*/ 	.word	0x000005b0


	//   ....[1]....
        /*00b8*/ 	.word	0x000005d0


	//----- nvinfo : EIATTR_REQNTID
	.align		4
.L_27:
        /*00bc*/ 	.byte	0x04, 0x10
        /*00be*/ 	.short	(.L_29 - .L_28)
.L_28:
        /*00c0*/ 	.word	0x00000200
        /*00c4*/ 	.word	0x00000001
        /*00c8*/ 	.word	0x00000001


	//----- nvinfo : EIATTR_CBANK_PARAM_SIZE
	.align		4
.L_29:
        /*00cc*/ 	.byte	0x03, 0x19
        /*00ce*/ 	.short	0x0020


	//----- nvinfo : EIATTR_PARAM_CBANK
	.align		4
        /*00d0*/ 	.byte	0x04, 0x0a
        /*00d2*/ 	.short	(.L_31 - .L_30)
	.align		4
.L_30:
        /*00d4*/ 	.word	index@(.nv.constant0.triton_red_fused_div_linalg_vector_norm_24)
        /*00d8*/ 	.short	0x0210
        /*00da*/ 	.short	0x0020


	//----- nvinfo : EIATTR_SW_WAR
	.align		4
.L_31:
        /*00dc*/ 	.byte	0x04, 0x36
        /*00de*/ 	.short	(.L_33 - .L_32)
.L_32:
        /*00e0*/ 	.word	0x00000008
.L_33:


//--------------------- .nv.callgraph             --------------------------
	.section	.nv.callgraph,"",@"SHT_CUDA_CALLGRAPH"
	.align	4
	.sectionentsize	8
	.align		4
        /*0000*/ 	.word	0x00000000
	.align		4
        /*0004*/ 	.word	0xffffffff
	.align		4
        /*0008*/ 	.word	0x00000000
	.align		4
        /*000c*/ 	.word	0xfffffffe
	.align		4
        /*0010*/ 	.word	0x00000000
	.align		4
        /*0014*/ 	.word	0xfffffffd
	.align		4
        /*0018*/ 	.word	0x00000000
	.align		4
        /*001c*/ 	.word	0xfffffffc


//--------------------- .nv.constant4             --------------------------
	.section	.nv.constant4,"a",@progbits
	.align	8
	.align		8
.nv.constant4:
        /*0000*/ 	.dword	_$_str
	.align		8
        /*0008*/ 	.dword	_$_str_$_2


//--------------------- .text.triton_red_fused_div_linalg_vector_norm_24 --------------------------
	.section	.text.triton_red_fused_div_linalg_vector_norm_24,"ax",@progbits
	.sectionflags	@"SHF_BARRIERS=1"
	.align	128
        .global         triton_red_fused_div_linalg_vector_norm_24
        .type           triton_red_fused_div_linalg_vector_norm_24,@function
        .size           triton_red_fused_div_linalg_vector_norm_24,(.L_x_1 - triton_red_fused_div_linalg_vector_norm_24)
        .other          triton_red_fused_div_linalg_vector_norm_24,@"STO_CUDA_ENTRY STV_DEFAULT"
triton_red_fused_div_linalg_vector_norm_24:
.text.triton_red_fused_div_linalg_vector_norm_24:
[----:B------:R-:W0:Y:S02]  /*0000*/  LDC R1, c[0x0][0x28] ;  /* 0x00000a00ff017b82 */ /* 0x000e240000000800 */
[----:B------:R-:W1:Y:S01]  /*0010*/  S2R R12, SR_TID.X ;  /* 0x00000000000c7919 */ /* 0x000e620000002100 */
[----:B------:R-:W2:Y:S01]  /*0020*/  LDC.64 R2, c[0x0][0x218] ;  /* 0x00008600ff027b82 */ /* 0x000ea20000000a00 */
[----:B------:R-:W-:Y:S01]  /*0030*/  CS2R R6, SRZ ;  /* 0x0000000000067805 */ /* 0x000fe2000001ff00 */
[----:B------:R-:W-:Y:S01]  /*0040*/  ULDC.64 UR6, c[0x0][0x208] ;  /* 0x0000820000067ab9 */ /* 0x000fe20000000a00 */
[----:B------:R-:W3:Y:S01]  /*0050*/  S2R R8, SR_CTAID.X ;  /* 0x0000000000087919 */ /* 0x000ee20000002500 */
[----:B-1----:R-:W-:-:S04]  /*0060*/  SHF.L.U32 R9, R12, 0x2, RZ ;  /* 0x000000020c097819 */ /* 0x002fc800000006ff */
[----:B------:R-:W-:Y:S02]  /*0070*/  LOP3.LUT R5, R9, 0x7fc, RZ, 0xc0, !PT ;  /* 0x000007fc09057812 */ /* 0x000fe400078ec0ff */
[C---:B---3--:R-:W-:Y:S02]  /*0080*/  ISETP.GE.AND P1, PT, R8.reuse, 0x4, PT ;  /* 0x000000040800780c */ /* 0x048fe40003f26270 */
[----:B------:R-:W-:Y:S02]  /*0090*/  LEA R0, R8, R5, 0xb ;  /* 0x0000000508007211 */ /* 0x000fe400078e58ff */
[----:B------:R-:W-:-:S03]  /*00a0*/  CS2R R4, SRZ ;  /* 0x0000000000047805 */ /* 0x000fc6000001ff00 */
[----:B--2---:R-:W-:-:S06]  /*00b0*/  IMAD.WIDE R2, R0, 0x4, R2 ;  /* 0x0000000400027825 */ /* 0x004fcc00078e0202 */
[----:B------:R-:W2:Y:S01]  /*00c0*/  @!P1 LDG.E.EL.128 R4, desc[UR6][R2.64] ;  /* 0x0000000602049981 */ /* 0x000ea2000c2e1d00 */
[----:B------:R-:W1:Y:S01]  /*00d0*/  S2UR UR5, SR_CgaCtaId ;  /* 0x00000000000579c3 */ /* 0x000e620000008800 */
[C---:B------:R-:W-:Y:S01]  /*00e0*/  LOP3.LUT P0, RZ, R12.reuse, 0x1f, RZ, 0xc0, !PT ;  /* 0x0000001f0cff7812 */ /* 0x040fe2000780c0ff */
[----:B------:R-:W-:Y:S01]  /*00f0*/  UMOV UR4, 0x400 ;  /* 0x0000040000047882 */ /* 0x000fe20000000000 */
[----:B------:R-:W-:Y:S01]  /*0100*/  ISETP.GE.AND P2, PT, R12, 0x10, PT ;  /* 0x000000100c00780c */ /* 0x000fe20003f46270 */
[----:B-1----:R-:W-:Y:S01]  /*0110*/  UPRMT UR4, UR5, 0x654, UR4 ;  /* 0x0000065405047896 */ /* 0x002fe20008000004 */
[----:B--2---:R-:W-:Y:S02]  /*0120*/  SEL R5, R5, RZ, !P1 ;  /* 0x000000ff05057207 */ /* 0x004fe40004800000 */
[----:B------:R-:W-:Y:S02]  /*0130*/  SEL R4, R4, RZ, !P1 ;  /* 0x000000ff04047207 */ /* 0x000fe40004800000 */
[----:B------:R-:W-:Y:S01]  /*0140*/  SEL R6, R6, RZ, !P1 ;  /* 0x000000ff06067207 */ /* 0x000fe20004800000 */
[----:B------:R-:W-:Y:S01]  /*0150*/  FMUL R5, R5, R5 ;  /* 0x0000000505057220 */ /* 0x000fe20000400000 */
[----:B------:R-:W-:-:S03]  /*0160*/  SEL R7, R7, RZ, !P1 ;  /* 0x000000ff07077207 */ /* 0x000fc60004800000 */
[----:B------:R-:W-:-:S04]  /*0170*/  FFMA R5, R4, R4, R5 ;  /* 0x0000000404057223 */ /* 0x000fc80000000005 */
[----:B------:R-:W-:-:S04]  /*0180*/  FFMA R6, R6, R6, R5 ;  /* 0x0000000606067223 */ /* 0x000fc80000000005 */
[----:B------:R-:W-:-:S05]  /*0190*/  FFMA R6, R7, R7, R6 ;  /* 0x0000000707067223 */ /* 0x000fca0000000006 */
[----:B------:R-:W-:-:S05]  /*01a0*/  FSEL R6, R6, RZ, !P1 ;  /* 0x000000ff06067208 */ /* 0x000fca0004800000 */
[----:B------:R-:W1:Y:S02]  /*01b0*/  SHFL.BFLY PT, R5, R6, 0x10, 0x1f ;  /* 0x0e001f0006057f89 */ /* 0x000e6400000e0000 */
[----:B-1----:R-:W-:-:S05]  /*01c0*/  FADD R5, R6, R5 ;  /* 0x0000000506057221 */ /* 0x002fca0000000000 */
[----:B------:R-:W1:Y:S02]  /*01d0*/  SHFL.BFLY PT, R4, R5, 0x8, 0x1f ;  /* 0x0d001f0005047f89 */ /* 0x000e6400000e0000 */
[----:B-1----:R-:W-:Y:S01]  /*01e0*/  FADD R4, R5, R4 ;  /* 0x0000000405047221 */ /* 0x002fe20000000000 */
[----:B------:R-:W-:-:S04]  /*01f0*/  SHF.R.U32.HI R5, RZ, 0x3, R12 ;  /* 0x00000003ff057819 */ /* 0x000fc8000001160c */
[----:B------:R-:W1:Y:S01]  /*0200*/  SHFL.BFLY PT, R7, R4, 0x4, 0x1f ;  /* 0x0c801f0004077f89 */ /* 0x000e6200000e0000 */
[----:B------:R-:W-:Y:S01]  /*0210*/  LOP3.LUT R5, R5, 0x3c, RZ, 0xc0, !PT ;  /* 0x0000003c05057812 */ /* 0x000fe200078ec0ff */
[----:B-1----:R-:W-:-:S05]  /*0220*/  FADD R7, R4, R7 ;  /* 0x0000000704077221 */ /* 0x002fca0000000000 */
[----:B------:R-:W1:Y:S02]  /*0230*/  SHFL.BFLY PT, R14, R7, 0x2, 0x1f ;  /* 0x0c401f00070e7f89 */ /* 0x000e6400000e0000 */
[----:B-1----:R-:W-:-:S05]  /*0240*/  FADD R14, R7, R14 ;  /* 0x0000000e070e7221 */ /* 0x002fca0000000000 */
[----:B------:R-:W1:Y:S02]  /*0250*/  SHFL.BFLY PT, R11, R14, 0x1, 0x1f ;  /* 0x0c201f000e0b7f89 */ /* 0x000e6400000e0000 */
[----:B-1----:R-:W-:-:S05]  /*0260*/  FADD R16, R14, R11 ;  /* 0x0000000b0e107221 */ /* 0x002fca0000000000 */
[----:B------:R-:W-:Y:S01]  /*0270*/  @!P0 STS [R5+UR4], R16 ;  /* 0x0000001005008988 */ /* 0x000fe20008000804 */
[----:B------:R-:W-:Y:S01]  /*0280*/  BAR.SYNC.DEFER_BLOCKING 0x0 ;  /* 0x0000000000007b1d */ /* 0x000fe20000010000 */
[----:B------:R-:W-:-:S04]  /*0290*/  LOP3.LUT P0, RZ, R12, 0xf, RZ, 0xc0, !PT ;  /* 0x0000000f0cff7812 */ /* 0x000fc8000780c0ff */
[----:B------:R-:W-:Y:S01]  /*02a0*/  ISETP.LT.AND P0, PT, R12, 0x10, !P0 ;  /* 0x000000100c00780c */ /* 0x000fe20004701270 */
[----:B------:R-:W1:Y:S04]  /*02b0*/  @!P2 LDS R10, [R9+UR4] ;  /* 0x00000004090aa984 */ /* 0x000e680008000800 */
[----:B-1----:R-:W1:Y:S02]  /*02c0*/  SHFL.BFLY PT, R7, R10, 0x8, 0x1f ;  /* 0x0d001f000a077f89 */ /* 0x002e6400000e0000 */
[----:B-1----:R-:W-:-:S05]  /*02d0*/  FADD R7, R10, R7 ;  /* 0x000000070a077221 */ /* 0x002fca0000000000 */
[----:B------:R-:W1:Y:S02]  /*02e0*/  SHFL.BFLY PT, R4, R7, 0x4, 0x1f ;  /* 0x0c801f0007047f89 */ /* 0x000e6400000e0000 */
[----:B-1----:R-:W-:-:S05]  /*02f0*/  FADD R4, R7, R4 ;  /* 0x0000000407047221 */ /* 0x002fca0000000000 */
[----:B------:R-:W1:Y:S02]  /*0300*/  SHFL.BFLY PT, R11, R4, 0x2, 0x1f ;  /* 0x0c401f00040b7f89 */ /* 0x000e6400000e0000 */
[----:B-1----:R-:W-:Y:S01]  /*0310*/  FADD R6, R4, R11 ;  /* 0x0000000b04067221 */ /* 0x002fe20000000000 */
[----:B------:R-:W-:-:S04]  /*0320*/  CS2R R4, SRZ ;  /* 0x0000000000047805 */ /* 0x000fc8000001ff00 */
[----:B------:R-:W1:Y:S02]  /*0330*/  SHFL.BFLY PT, R11, R6, 0x1, 0x1f ;  /* 0x0c201f00060b7f89 */ /* 0x000e6400000e0000 */
[----:B-1----:R-:W-:Y:S01]  /*0340*/  FADD R14, R6, R11 ;  /* 0x0000000b060e7221 */ /* 0x002fe20000000000 */
[----:B------:R-:W-:Y:S01]  /*0350*/  CS2R R6, SRZ ;  /* 0x0000000000067805 */ /* 0x000fe2000001ff00 */
[----:B------:R-:W1:Y:S03]  /*0360*/  LDC.64 R10, c[0x0][0x210] ;  /* 0x00008400ff0a7b82 */ /* 0x000e660000000a00 */
[----:B------:R2:W-:Y:S05]  /*0370*/  @P0 STS [R9+UR4], R14 ;  /* 0x0000000e09000988 */ /* 0x0005ea0008000804 */
[----:B------:R-:W-:Y:S01]  /*0380*/  BAR.SYNC.DEFER_BLOCKING 0x0 ;  /* 0x0000000000007b1d */ /* 0x000fe20000010000 */
[----:B------:R-:W-:-:S04]  /*0390*/  LOP3.LUT P0, RZ, R12, 0x1ff, RZ, 0xc0, !PT ;  /* 0x000001ff0cff7812 */ /* 0x000fc8000780c0ff */
[C---:B------:R-:W-:Y:S01]  /*03a0*/  ISETP.LT.AND P0, PT, R8.reuse, 0x4, !P0 ;  /* 0x000000040800780c */ /* 0x040fe20004701270 */
[----:B-1----:R-:W-:Y:S02]  /*03b0*/  IMAD.WIDE R10, R8, 0x4, R10 ;  /* 0x00000004080a7825 */ /* 0x002fe400078e020a */
[----:B--2---:R-:W1:Y:S01]  /*03c0*/  LDC.64 R8, c[0x0][0x220] ;  /* 0x00008800ff087b82 */ /* 0x004e620000000a00 */
[----:B------:R-:W2:Y:S02]  /*03d0*/  LDS R13, [UR4] ;  /* 0x00000004ff0d7984 */ /* 0x000ea40008000800 */
[----:B--2---:R-:W2:Y:S05]  /*03e0*/  MUFU.SQRT R13, R13 ;  /* 0x0000000d000d7308 */ /* 0x004eaa0000002000 */
[----:B------:R-:W-:Y:S06]  /*03f0*/  BAR.SYNC.DEFER_BLOCKING 0x0 ;  /* 0x0000000000007b1d */ /* 0x000fec0000010000 */
[----:B--2---:R2:W-:Y:S04]  /*0400*/  @P0 STG.E desc[UR6][R10.64], R13 ;  /* 0x0000000d0a000986 */ /* 0x0045e8000c101906 */
[----:B------:R1:W3:Y:S01]  /*0410*/  @!P1 LDG.E.EF.128 R4, desc[UR6][R2.64] ;  /* 0x0000000602049981 */ /* 0x0002e2000c0e1d00 */
[----:B------:R-:W-:-:S02]  /*0420*/  FSETP.GT.AND P0, PT, R13, 9.9999999600419720025e-13, PT ;  /* 0x2b8cbccc0d00780b */ /* 0x000fc40003f04000 */
[----:B------:R-:W-:Y:S01]  /*0430*/  FSETP.NAN.AND P2, PT, R13, R13, PT ;  /* 0x0000000d0d00720b */ /* 0x000fe20003f48000 */
[----:B-1----:R-:W-:-:S10]  /*0440*/  IMAD.WIDE R2, R0, 0x4, R8 ;  /* 0x0000000400027825 */ /* 0x002fd400078e0208 */
[----:B--2---:R-:W-:-:S04]  /*0450*/  @!P0 FSEL R13, R13, 9.9999999600419720025e-13, P2 ;  /* 0x2b8cbccc0d0d8808 */ /* 0x004fc80001000000 */
[C---:B------:R-:W-:Y:S02]  /*0460*/  FSETP.GT.AND P0, PT, R13.reuse, 8.50705917302346158658e+37, PT ;  /* 0x7e8000000d00780b */ /* 0x040fe40003f04000 */
[----:B------:R-:W-:-:S11]  /*0470*/  FSETP.GEU.AND P2, PT, R13, 1.175494350822287508e-38, PT ;  /* 0x008000000d00780b */ /* 0x000fd60003f4e000 */
[----:B------:R-:W-:-:S04]  /*0480*/  @P0 FMUL R13, R13, 0.25 ;  /* 0x3e8000000d0d0820 */ /* 0x000fc80000400000 */
[----:B------:R-:W-:-:S04]  /*0490*/  @!P2 FMUL R13, R13, 16777216 ;  /* 0x4b8000000d0da820 */ /* 0x000fc80000400000 */
[----:B------:R-:W1:Y:S01]  /*04a0*/  MUFU.RCP R12, R13 ;  /* 0x0000000d000c7308 */ /* 0x000e620000001000 */
[----:B---3--:R-:W-:Y:S02]  /*04b0*/  SEL R4, R4, RZ, !P1 ;  /* 0x000000ff04047207 */ /* 0x008fe40004800000 */
[----:B------:R-:W-:Y:S02]  /*04c0*/  SEL R5, R5, RZ, !P1 ;  /* 0x000000ff05057207 */ /* 0x000fe40004800000 */
[----:B------:R-:W-:Y:S01]  /*04d0*/  SEL R6, R6, RZ, !P1 ;  /* 0x000000ff06067207 */ /* 0x000fe20004800000 */
[----:B------:R-:W-:Y:S01]  /*04e0*/  @P0 FMUL R4, R4, 0.25 ;  /* 0x3e80000004040820 */ /* 0x000fe20000400000 */
[----:B------:R-:W-:Y:S01]  /*04f0*/  SEL R7, R7, RZ, !P1 ;  /* 0x000000ff07077207 */ /* 0x000fe20004800000 */
[----:B------:R-:W-:Y:S02]  /*0500*/  @P0 FMUL R5, R5, 0.25 ;  /* 0x3e80000005050820 */ /* 0x000fe40000400000 */
[----:B------:R-:W-:Y:S01]  /*0510*/  @P0 FMUL R6, R6, 0.25 ;  /* 0x3e80000006060820 */ /* 0x000fe20000400000 */
[----:B------:R-:W-:Y:S01]  /*0520*/  @!P2 FMUL R4, R4, 16777216 ;  /* 0x4b8000000404a820 */ /* 0x000fe20000400000 */
[----:B------:R-:W-:Y:S01]  /*0530*/  @P0 FMUL R7, R7, 0.25 ;  /* 0x3e80000007070820 */ /* 0x000fe20000400000 */
[----:B------:R-:W-:Y:S01]  /*0540*/  @!P2 FMUL R5, R5, 16777216 ;  /* 0x4b8000000505a820 */ /* 0x000fe20000400000 */
[----:B------:R-:W-:Y:S01]  /*0550*/  @!P2 FMUL R6, R6, 16777216 ;  /* 0x4b8000000606a820 */ /* 0x000fe20000400000 */
[C---:B-1----:R-:W-:Y:S01]  /*0560*/  FMUL R4, R12.reuse, R4 ;  /* 0x000000040c047220 */ /* 0x042fe20000400000 */
[----:B------:R-:W-:Y:S01]  /*0570*/  @!P2 FMUL R7, R7, 16777216 ;  /* 0x4b8000000707a820 */ /* 0x000fe20000400000 */
[C---:B------:R-:W-:Y:S01]  /*0580*/  FMUL R5, R12.reuse, R5 ;  /* 0x000000050c057220 */ /* 0x040fe20000400000 */
[----:B------:R-:W-:-:S02]  /*0590*/  FMUL R6, R12, R6 ;  /* 0x000000060c067220 */ /* 0x000fc40000400000 */
[----:B------:R-:W-:Y:S01]  /*05a0*/  FMUL R7, R12, R7 ;  /* 0x000000070c077220 */ /* 0x000fe20000400000 */
[----:B------:R-:W-:Y:S06]  /*05b0*/  @P1 EXIT ;  /* 0x000000000000194d */ /* 0x000fec0003800000 */
[----:B------:R-:W-:Y:S01]  /*05c0*/  STG.E.128 desc[UR6][R2.64], R4 ;  /* 0x0000000402007986 */ /* 0x000fe2000c101d06 */
[----:B------:R-:W-:Y:S05]  /*05d0*/  EXIT ;  /* 0x000000000000794d */ /* 0x000fea0003800000 */
.L_x_0:
[----:B------:R-:W-:-:S00]  /*05e0*/  BRA `(.L_x_0) ;  /* 0xfffffffc00fc7947 */ /* 0x000fc0000383ffff */
[----:B------:R-:W-:-:S00]  /*05f0*/  NOP ;  /* 0x0000000000007918 */ /* 0x000fc00000000000 */
        /* <DEDUP_REMOVED lines=8> */
.L_x_1:


//--------------------- .nv.global.init           --------------------------
	.section	.nv.global.init,"aw",@progbits
.nv.global.init:
	.type		_$_str,@object
	.size		_$_str,(_$_str_$_2 - _$_str)
_$_str:
        /*0000*/ 	.byte	0x5f, 0x5f, 0x43, 0x55, 0x44, 0x41, 0x5f, 0x46, 0x54, 0x5a, 0x00
	.type		_$_str_$_2,@object
	.size		_$_str_$_2,(.L_1 - _$_str_$_2)
_$_str_$_2:
        /*000b*/ 	.byte	0x5f, 0x5f, 0x43, 0x55, 0x44, 0x41, 0x5f, 0x50, 0x52, 0x45, 0x43, 0x5f, 0x53, 0x51, 0x52, 0x54
        /*001b*/ 	.byte	0x00
.L_1:


//--------------------- .nv.shared.triton_red_fused_div_linalg_vector_norm_24 --------------------------
	.section	.nv.shared.triton_red_fused_div_linalg_vector_norm_24,"aw",@nobits
	.sectionflags	@""
	.align	16
	.zero		1024


//--------------------- .nv.constant0.triton_red_fused_div_linalg_vector_norm_24 --------------------------
	.section	.nv.constant0.triton_red_fused_div_linalg_vector_norm_24,"a",@progbits
	.sectionflags	@""
	.align	4
.nv.constant0.triton_red_fused_div_linalg_vector_norm_24:
	.zero		560
